//
// Generated by NVIDIA NVVM Compiler
//
// Compiler Build ID: CL-36424714
// Cuda compilation tools, release 13.0, V13.0.88
// Based on NVVM 20.0.0
//

.version 9.0
.target sm_100
.address_size 64

// _ZZ14blockReduceSumiE6shared has been demoted

.func  (.param .b64 func_retval0) _Z11__shfl_downdji(
	.param .b64 _Z11__shfl_downdji_param_0
)
{
	.reg .b32 	%r<5>;
	.reg .b64 	%rd<2>;
	.reg .b64 	%fd<8>;

	ld.param.v2.u32 	{%r1, %r2}, [_Z11__shfl_downdji_param_0];
	cvt.rn.f64.s32 	%fd1, %r1;
	{ // callseq 0, 0
	.param .b64 param0;
	st.param.f64 	[param0], %fd1;
	.param .b64 retval0;
	call.uni (retval0), 
	_Z11__shfl_downdji, 
	(
	param0
	);
	ld.param.f64 	%fd2, [retval0];
	} // callseq 0
	cvt.rzi.s32.f64 	%r3, %fd2;
	cvt.rn.f64.s32 	%fd4, %r2;
	{ // callseq 1, 0
	.param .b64 param0;
	st.param.f64 	[param0], %fd4;
	.param .b64 retval0;
	call.uni (retval0), 
	_Z11__shfl_downdji, 
	(
	param0
	);
	ld.param.f64 	%fd5, [retval0];
	} // callseq 1
	cvt.rzi.s32.f64 	%r4, %fd5;
	mov.b64 	%rd1, {%r3, %r4};
	mov.b64 	%fd7, %rd1;
	st.param.f64 	[func_retval0], %fd7;
	ret;

}
	// .globl	_Z18deviceReduceKernelPiS_i
.visible .entry _Z18deviceReduceKernelPiS_i(
	.param .u64 .ptr .align 1 _Z18deviceReduceKernelPiS_i_param_0,
	.param .u64 .ptr .align 1 _Z18deviceReduceKernelPiS_i_param_1,
	.param .u32 _Z18deviceReduceKernelPiS_i_param_2
)
{
	.reg .pred 	%p<6>;
	.reg .b32 	%r<35>;
	.reg .b64 	%rd<9>;
	.reg .b64 	%fd<47>;
	// demoted variable
	.shared .align 4 .b8 _ZZ14blockReduceSumiE6shared[128];
	ld.param.u64 	%rd2, [_Z18deviceReduceKernelPiS_i_param_0];
	ld.param.u64 	%rd3, [_Z18deviceReduceKernelPiS_i_param_1];
	ld.param.u32 	%r11, [_Z18deviceReduceKernelPiS_i_param_2];
	mov.u32 	%r1, %ctaid.x;
	mov.u32 	%r2, %ntid.x;
	mov.u32 	%r3, %tid.x;
	mad.lo.s32 	%r33, %r1, %r2, %r3;
	setp.ge.s32 	%p1, %r33, %r11;
	mov.f64 	%fd45, 0d0000000000000000;
	@%p1 bra 	$L__BB1_4;
	mov.u32 	%r13, %nctaid.x;
	mul.lo.s32 	%r5, %r2, %r13;
	cvta.to.global.u64 	%rd1, %rd2;
	mov.b32 	%r34, 0;
$L__BB1_2:
	mul.wide.s32 	%rd4, %r33, 4;
	add.s64 	%rd5, %rd1, %rd4;
	ld.global.u32 	%r14, [%rd5];
	add.s32 	%r34, %r14, %r34;
	add.s32 	%r33, %r33, %r5;
	setp.lt.s32 	%p2, %r33, %r11;
	@%p2 bra 	$L__BB1_2;
	cvt.rn.f64.s32 	%fd45, %r34;
$L__BB1_4:
	and.b32  	%r10, %r3, 31;
	setp.ne.s32 	%p3, %r10, 0;
	@%p3 bra 	$L__BB1_6;
	{ // callseq 2, 0
	.param .b64 param0;
	st.param.f64 	[param0], %fd45;
	.param .b64 retval0;
	call.uni (retval0), 
	_Z11__shfl_downdji, 
	(
	param0
	);
	ld.param.f64 	%fd6, [retval0];
	} // callseq 2
	add.f64 	%fd8, %fd6, %fd45;
	cvt.rzi.s32.f64 	%r15, %fd8;
	cvt.rn.f64.s32 	%fd9, %r15;
	{ // callseq 3, 0
	.param .b64 param0;
	st.param.f64 	[param0], %fd9;
	.param .b64 retval0;
	call.uni (retval0), 
	_Z11__shfl_downdji, 
	(
	param0
	);
	ld.param.f64 	%fd10, [retval0];
	} // callseq 3
	add.f64 	%fd12, %fd10, %fd9;
	cvt.rzi.s32.f64 	%r16, %fd12;
	cvt.rn.f64.s32 	%fd13, %r16;
	{ // callseq 4, 0
	.param .b64 param0;
	st.param.f64 	[param0], %fd13;
	.param .b64 retval0;
	call.uni (retval0), 
	_Z11__shfl_downdji, 
	(
	param0
	);
	ld.param.f64 	%fd14, [retval0];
	} // callseq 4
	add.f64 	%fd16, %fd14, %fd13;
	cvt.rzi.s32.f64 	%r17, %fd16;
	cvt.rn.f64.s32 	%fd17, %r17;
	{ // callseq 5, 0
	.param .b64 param0;
	st.param.f64 	[param0], %fd17;
	.param .b64 retval0;
	call.uni (retval0), 
	_Z11__shfl_downdji, 
	(
	param0
	);
	ld.param.f64 	%fd18, [retval0];
	} // callseq 5
	add.f64 	%fd20, %fd18, %fd17;
	cvt.rzi.s32.f64 	%r18, %fd20;
	cvt.rn.f64.s32 	%fd21, %r18;
	{ // callseq 6, 0
	.param .b64 param0;
	st.param.f64 	[param0], %fd21;
	.param .b64 retval0;
	call.uni (retval0), 
	_Z11__shfl_downdji, 
	(
	param0
	);
	ld.param.f64 	%fd22, [retval0];
	} // callseq 6
	add.f64 	%fd24, %fd22, %fd21;
	cvt.rzi.s32.f64 	%r19, %fd24;
	shr.u32 	%r20, %r3, 3;
	mov.u32 	%r21, _ZZ14blockReduceSumiE6shared;
	add.s32 	%r22, %r21, %r20;
	st.shared.u32 	[%r22], %r19;
$L__BB1_6:
	bar.sync 	0;
	shr.u32 	%r23, %r2, 5;
	setp.ge.u32 	%p4, %r3, %r23;
	mov.f64 	%fd46, 0d0000000000000000;
	@%p4 bra 	$L__BB1_8;
	shl.b32 	%r24, %r10, 2;
	mov.u32 	%r25, _ZZ14blockReduceSumiE6shared;
	add.s32 	%r26, %r25, %r24;
	ld.shared.u32 	%r27, [%r26];
	cvt.rn.f64.s32 	%fd46, %r27;
$L__BB1_8:
	setp.ne.s32 	%p5, %r3, 0;
	@%p5 bra 	$L__BB1_10;
	{ // callseq 7, 0
	.param .b64 param0;
	st.param.f64 	[param0], %fd46;
	.param .b64 retval0;
	call.uni (retval0), 
	_Z11__shfl_downdji, 
	(
	param0
	);
	ld.param.f64 	%fd26, [retval0];
	} // callseq 7
	add.f64 	%fd28, %fd26, %fd46;
	cvt.rzi.s32.f64 	%r28, %fd28;
	cvt.rn.f64.s32 	%fd29, %r28;
	{ // callseq 8, 0
	.param .b64 param0;
	st.param.f64 	[param0], %fd29;
	.param .b64 retval0;
	call.uni (retval0), 
	_Z11__shfl_downdji, 
	(
	param0
	);
	ld.param.f64 	%fd30, [retval0];
	} // callseq 8
	add.f64 	%fd32, %fd30, %fd29;
	cvt.rzi.s32.f64 	%r29, %fd32;
	cvt.rn.f64.s32 	%fd33, %r29;
	{ // callseq 9, 0
	.param .b64 param0;
	st.param.f64 	[param0], %fd33;
	.param .b64 retval0;
	call.uni (retval0), 
	_Z11__shfl_downdji, 
	(
	param0
	);
	ld.param.f64 	%fd34, [retval0];
	} // callseq 9
	add.f64 	%fd36, %fd34, %fd33;
	cvt.rzi.s32.f64 	%r30, %fd36;
	cvt.rn.f64.s32 	%fd37, %r30;
	{ // callseq 10, 0
	.param .b64 param0;
	st.param.f64 	[param0], %fd37;
	.param .b64 retval0;
	call.uni (retval0), 
	_Z11__shfl_downdji, 
	(
	param0
	);
	ld.param.f64 	%fd38, [retval0];
	} // callseq 10
	add.f64 	%fd40, %fd38, %fd37;
	cvt.rzi.s32.f64 	%r31, %fd40;
	cvt.rn.f64.s32 	%fd41, %r31;
	{ // callseq 11, 0
	.param .b64 param0;
	st.param.f64 	[param0], %fd41;
	.param .b64 retval0;
	call.uni (retval0), 
	_Z11__shfl_downdji, 
	(
	param0
	);
	ld.param.f64 	%fd42, [retval0];
	} // callseq 11
	add.f64 	%fd44, %fd42, %fd41;
	cvt.rzi.s32.f64 	%r32, %fd44;
	cvta.to.global.u64 	%rd6, %rd3;
	mul.wide.u32 	%rd7, %r1, 4;
	add.s64 	%rd8, %rd6, %rd7;
	st.global.u32 	[%rd8], %r32;
$L__BB1_10:
	ret;

}


// ===== COMPILED SASS (sm_100) =====

	.target	sm_100

	.elftype	@"ET_EXEC"


//--------------------- .note.nv.tkinfo           --------------------------
	.section	.note.nv.tkinfo,"",@"SHT_NOTE"
	.sectionflags	@"SHF_NOTE_NV_TKINFO"
	.tkinfo
        /*0018*/ 	.word	0x00000002
        /*0030*/ 	.string	""
        /*0030*/ 	.string	"ptxas"
        /*0030*/ 	.string	"Cuda compilation tools, release 13.0, V13.0.88"
        /*0030*/ 	.string	"Build cuda_13.0.r13.0/compiler.36424714_0"
        /*0030*/ 	.string	"-arch sm_100 -m 64 "



//--------------------- .note.nv.cuinfo           --------------------------
	.section	.note.nv.cuinfo,"",@"SHT_NOTE"
	.sectionflags	@"SHF_NOTE_NV_CUINFO"
        /*0018*/ 	.short	0x0002
        /*001a*/ 	.short	0x0064
        /*001c*/ 	.short	0x0082
	.zero		2


//--------------------- .nv.info                  --------------------------
	.section	.nv.info,"",@"SHT_CUDA_INFO"
	.align	4


	//----- nvinfo : EIATTR_REGCOUNT
	.align		4
        /*0000*/ 	.byte	0x04, 0x2f
        /*0002*/ 	.short	(.L_1 - .L_0)
	.align		4
.L_0:
        /*0004*/ 	.word	index@(_Z18deviceReduceKernelPiS_i)
        /*0008*/ 	.word	0x00000018


	//----- nvinfo : EIATTR_FRAME_SIZE
	.align		4
.L_1:
        /*000c*/ 	.byte	0x04, 0x11
        /*000e*/ 	.short	(.L_3 - .L_2)
	.align		4
.L_2:
        /*0010*/ 	.word	index@($_Z18deviceReduceKernelPiS_i$_Z11__shfl_downdji)
        /*0014*/ 	.word	0x00000000


	//----- nvinfo : EIATTR_FRAME_SIZE
	.align		4
.L_3:
        /*0018*/ 	.byte	0x04, 0x11
        /*001a*/ 	.short	(.L_5 - .L_4)
	.align		4
.L_4:
        /*001c*/ 	.word	index@(_Z18deviceReduceKernelPiS_i)
        /*0020*/ 	.word	0x00000000


	//----- nvinfo : EIATTR_MIN_STACK_SIZE
	.align		4
.L_5:
        /*0024*/ 	.byte	0x04, 0x12
        /*0026*/ 	.short	(.L_7 - .L_6)
	.align		4
.L_6:
        /*0028*/ 	.word	index@(_Z18deviceReduceKernelPiS_i)
        /*002c*/ 	.word	0x00000000
.L_7:


//--------------------- .nv.compat                --------------------------
	.section	.nv.compat,"",@"SHT_CUDA_COMPAT_INFO"
	.align	4
        /*0000*/ 	.byte	0x02, 0x09, 0x00, 0x00, 0x02, 0x02, 0x01, 0x00, 0x02, 0x05, 0x05, 0x00, 0x03, 0x07, 0x01, 0x01
        /*0010*/ 	.byte	0x02, 0x03, 0x00, 0x00, 0x02, 0x06, 0x01, 0x00, 0x04, 0x0b, 0x08, 0x00, 0x01, 0x00, 0x00, 0x00
        /*0020*/ 	.byte	0x00, 0x00, 0x00, 0x00


//--------------------- .nv.info._Z18deviceReduceKernelPiS_i --------------------------
	.section	.nv.info._Z18deviceReduceKernelPiS_i,"",@"SHT_CUDA_INFO"
	.sectionflags	@""
	.align	4


	//----- nvinfo : EIATTR_CUDA_API_VERSION
	.align		4
        /*0000*/ 	.byte	0x04, 0x37
        /*0002*/ 	.short	(.L_9 - .L_8)
.L_8:
        /*0004*/ 	.word	0x00000082


	//----- nvinfo : EIATTR_KPARAM_INFO
	.align		4
.L_9:
        /*0008*/ 	.byte	0x04, 0x17
        /*000a*/ 	.short	(.L_11 - .L_10)
.L_10:
        /*000c*/ 	.word	0x00000000
        /*0010*/ 	.short	0x0002
        /*0012*/ 	.short	0x0010
        /*0014*/ 	.byte	0x00, 0xf0, 0x11, 0x00


	//----- nvinfo : EIATTR_KPARAM_INFO
	.align		4
.L_11:
        /*0018*/ 	.byte	0x04, 0x17
        /*001a*/ 	.short	(.L_13 - .L_12)
.L_12:
        /*001c*/ 	.word	0x00000000
        /*0020*/ 	.short	0x0001
        /*0022*/ 	.short	0x0008
        /*0024*/ 	.byte	0x00, 0xf5, 0x21, 0x00


	//----- nvinfo : EIATTR_KPARAM_INFO
	.align		4
.L_13:
        /*0028*/ 	.byte	0x04, 0x17
        /*002a*/ 	.short	(.L_15 - .L_14)
.L_14:
        /*002c*/ 	.word	0x00000000
        /*0030*/ 	.short	0x0000
        /*0032*/ 	.short	0x0000
        /*0034*/ 	.byte	0x00, 0xf5, 0x21, 0x00


	//----- nvinfo : EIATTR_SPARSE_MMA_MASK
	.align		4
.L_15:
        /*0038*/ 	.byte	0x03, 0x50
        /*003a*/ 	.short	0x0000


	//----- nvinfo : EIATTR_MAXREG_COUNT
	.align		4
        /*003c*/ 	.byte	0x03, 0x1b
        /*003e*/ 	.short	0x00ff


	//----- nvinfo : EIATTR_NUM_BARRIERS
	.align		4
        /*0040*/ 	.byte	0x02, 0x4c
        /*0042*/ 	.byte	0x01
	.zero		1


	//----- nvinfo : EIATTR_MERCURY_ISA_VERSION
	.align		4
        /*0044*/ 	.byte	0x03, 0x5f
        /*0046*/ 	.short	0x0101


	//----- nvinfo : EIATTR_VRC_CTA_INIT_COUNT
	.align		4
        /*0048*/ 	.byte	0x02, 0x4a
	.zero		1
	.zero		1


	//----- nvinfo : EIATTR_EXIT_INSTR_OFFSETS
	.align		4
        /*004c*/ 	.byte	0x04, 0x1c
        /*004e*/ 	.short	(.L_17 - .L_16)


	//   ....[0]....
.L_16:
        /*0050*/ 	.word	0x00000540


	//   ....[1]....
        /*0054*/ 	.word	0x000007f0


	//----- nvinfo : EIATTR_CRS_STACK_SIZE
	.align		4
.L_17:
        /*0058*/ 	.byte	0x04, 0x1e
        /*005a*/ 	.short	(.L_19 - .L_18)
.L_18:
        /*005c*/ 	.word	0x00000000


	//----- nvinfo : EIATTR_CBANK_PARAM_SIZE
	.align		4
.L_19:
        /*0060*/ 	.byte	0x03, 0x19
        /*0062*/ 	.short	0x0014


	//----- nvinfo : EIATTR_PARAM_CBANK
	.align		4
        /*0064*/ 	.byte	0x04, 0x0a
        /*0066*/ 	.short	(.L_21 - .L_20)
	.align		4
.L_20:
        /*0068*/ 	.word	index@(.nv.constant0._Z18deviceReduceKernelPiS_i)
        /*006c*/ 	.short	0x0380
        /*006e*/ 	.short	0x0014


	//----- nvinfo : EIATTR_SW_WAR
	.align		4
.L_21:
        /*0070*/ 	.byte	0x04, 0x36
        /*0072*/ 	.short	(.L_23 - .L_22)
.L_22:
        /*0074*/ 	.word	0x00000008
.L_23:


//--------------------- .nv.callgraph             --------------------------
	.section	.nv.callgraph,"",@"SHT_CUDA_CALLGRAPH"
	.align	4
	.sectionentsize	8
	.align		4
        /*0000*/ 	.word	0x00000000
	.align		4
        /*0004*/ 	.word	0xffffffff
	.align		4
        /*0008*/ 	.word	0x00000000
	.align		4
        /*000c*/ 	.word	0xfffffffe
	.align		4
        /*0010*/ 	.word	0x00000000
	.align		4
        /*0014*/ 	.word	0xfffffffd
	.align		4
        /*0018*/ 	.word	0x00000000
	.align		4
        /*001c*/ 	.word	0xfffffffc


//--------------------- .text._Z18deviceReduceKernelPiS_i --------------------------
	.section	.text._Z18deviceReduceKernelPiS_i,"ax",@progbits
	.align	128
        .global         _Z18deviceReduceKernelPiS_i
        .type           _Z18deviceReduceKernelPiS_i,@function
        .size           _Z18deviceReduceKernelPiS_i,(.L_x_7 - _Z18deviceReduceKernelPiS_i)
        .other          _Z18deviceReduceKernelPiS_i,@"STO_CUDA_ENTRY STV_DEFAULT"
_Z18deviceReduceKernelPiS_i:
.text._Z18deviceReduceKernelPiS_i:
[----:B------:R-:W0:Y:S01]  /*0000*/  LDC R1, c[0x0][0x37c] ;  /* 0x0000df00ff017b82 */ /* 0x000e220000000800 */
[----:B------:R-:W1:Y:S01]  /*0010*/  S2R R17, SR_CTAID.X ;  /* 0x0000000000117919 */ /* 0x000e620000002500 */
[----:B------:R-:W1:Y:S01]  /*0020*/  LDCU UR38, c[0x0][0x360] ;  /* 0x00006c00ff2677ac */ /* 0x000e620008000800 */
[----:B------:R-:W-:Y:S01]  /*0030*/  BSSY.RECONVERGENT B0, `(.L_x_0) ;  /* 0x0000015000007945 */ /* 0x000fe20003800200 */
[----:B------:R-:W-:Y:S01]  /*0040*/  CS2R R18, SRZ ;  /* 0x0000000000127805 */ /* 0x000fe2000001ff00 */
[----:B------:R-:W1:Y:S01]  /*0050*/  S2R R2, SR_TID.X ;  /* 0x0000000000027919 */ /* 0x000e620000002100 */
[----:B------:R-:W2:Y:S01]  /*0060*/  LDCU UR4, c[0x0][0x390] ;  /* 0x00007200ff0477ac */ /* 0x000ea20008000800 */
[----:B------:R-:W3:Y:S01]  /*0070*/  LDCU.64 UR36, c[0x0][0x358] ;  /* 0x00006b00ff2477ac */ /* 0x000ee20008000a00 */
[----:B-1----:R-:W-:-:S05]  /*0080*/  IMAD R0, R17, UR38, R2 ;  /* 0x0000002611007c24 */ /* 0x002fca000f8e0202 */
[----:B--2---:R-:W-:-:S13]  /*0090*/  ISETP.GE.AND P0, PT, R0, UR4, PT ;  /* 0x0000000400007c0c */ /* 0x004fda000bf06270 */
[----:B0--3--:R-:W-:Y:S05]  /*00a0*/  @P0 BRA `(.L_x_1) ;  /* 0x0000000000340947 */ /* 0x009fea0003800000 */
[----:B------:R-:W0:Y:S01]  /*00b0*/  LDC R3, c[0x0][0x370] ;  /* 0x0000dc00ff037b82 */ /* 0x000e220000000800 */
[----:B------:R-:W-:Y:S01]  /*00c0*/  BSSY.RECONVERGENT B1, `(.L_x_2) ;  /* 0x000000a000017945 */ /* 0x000fe20003800200 */
[----:B------:R-:W-:-:S06]  /*00d0*/  IMAD.MOV.U32 R18, RZ, RZ, RZ ;  /* 0x000000ffff127224 */ /* 0x000fcc00078e00ff */
[----:B------:R-:W1:Y:S01]  /*00e0*/  LDC.64 R6, c[0x0][0x380] ;  /* 0x0000e000ff067b82 */ /* 0x000e620000000a00 */
[----:B0-----:R-:W-:-:S07]  /*00f0*/  IMAD R3, R3, UR38, RZ ;  /* 0x0000002603037c24 */ /* 0x001fce000f8e02ff */
.L_x_3:
[----:B-1----:R-:W-:-:S06]  /*0100*/  IMAD.WIDE R4, R0, 0x4, R6 ;  /* 0x0000000400047825 */ /* 0x002fcc00078e0206 */
[----:B------:R-:W2:Y:S01]  /*0110*/  LDG.E R5, desc[UR36][R4.64] ;  /* 0x0000002404057981 */ /* 0x000ea2000c1e1900 */
[----:B------:R-:W-:-:S05]  /*0120*/  IMAD.IADD R0, R3, 0x1, R0 ;  /* 0x0000000103007824 */ /* 0x000fca00078e0200 */
[----:B------:R-:W-:Y:S01]  /*0130*/  ISETP.GE.AND P0, PT, R0, UR4, PT ;  /* 0x0000000400007c0c */ /* 0x000fe2000bf06270 */
[----:B--2---:R-:W-:-:S12]  /*0140*/  IMAD.IADD R18, R5, 0x1, R18 ;  /* 0x0000000105127824 */ /* 0x004fd800078e0212 */
[----:B------:R-:W-:Y:S05]  /*0150*/  @!P0 BRA `(.L_x_3) ;  /* 0xfffffffc00e88947 */ /* 0x000fea000383ffff */
[----:B------:R-:W-:Y:S05]  /*0160*/  BSYNC.RECONVERGENT B1 ;  /* 0x0000000000017941 */ /* 0x000fea0003800200 */
.L_x_2:
[----:B------:R-:W0:Y:S02]  /*0170*/  I2F.F64 R18, R18 ;  /* 0x0000001200127312 */ /* 0x000e240000201c00 */
.L_x_1:
[----:B------:R-:W-:Y:S05]  /*0180*/  BSYNC.RECONVERGENT B0 ;  /* 0x0000000000007941 */ /* 0x000fea0003800200 */
.L_x_0:
[----:B------:R-:W-:Y:S01]  /*0190*/  LOP3.LUT P0, R16, R2, 0x1f, RZ, 0xc0, !PT ;  /* 0x0000001f02107812 */ /* 0x000fe2000780c0ff */
[----:B------:R-:W-:-:S12]  /*01a0*/  BSSY.RECONVERGENT B6, `(.L_x_4) ;  /* 0x000002e000067945 */ /* 0x000fd80003800200 */
[----:B------:R-:W-:Y:S05]  /*01b0*/  @P0 BRA `(.L_x_5) ;  /* 0x0000000000b00947 */ /* 0x000fea0003800000 */
[----:B0-----:R-:W-:Y:S01]  /*01c0*/  MOV R4, R18 ;  /* 0x0000001200047202 */ /* 0x001fe20000000f00 */
[----:B------:R-:W-:Y:S01]  /*01d0*/  IMAD.MOV.U32 R5, RZ, RZ, R19 ;  /* 0x000000ffff057224 */ /* 0x000fe200078e0013 */
[----:B------:R-:W-:Y:S01]  /*01e0*/  MOV R20, 0x210 ;  /* 0x0000021000147802 */ /* 0x000fe20000000f00 */
[----:B------:R-:W-:-:S07]  /*01f0*/  IMAD.MOV.U32 R21, RZ, RZ, 0x0 ;  /* 0x00000000ff157424 */ /* 0x000fce00078e00ff */
[----:B------:R-:W-:Y:S05]  /*0200*/  CALL.REL.NOINC `($_Z18deviceReduceKernelPiS_i$_Z11__shfl_downdji) ;  /* 0x00000004007c7944 */ /* 0x000fea0003c00000 */
[----:B------:R-:W-:Y:S01]  /*0210*/  DADD R6, R4, R18 ;  /* 0x0000000004067229 */ /* 0x000fe20000000012 */
[----:B------:R-:W-:Y:S01]  /*0220*/  MOV R20, 0x290 ;  /* 0x0000029000147802 */ /* 0x000fe20000000f00 */
[----:B------:R-:W-:-:S08]  /*0230*/  IMAD.MOV.U32 R21, RZ, RZ, 0x0 ;  /* 0x00000000ff157424 */ /* 0x000fd000078e00ff */
[----:B------:R-:W0:Y:S08]  /*0240*/  F2I.F64.TRUNC R6, R6 ;  /* 0x0000000600067311 */ /* 0x000e30000030d100 */
[----:B0-----:R-:W0:Y:S02]  /*0250*/  I2F.F64 R18, R6 ;  /* 0x0000000600127312 */ /* 0x001e240000201c00 */
[----:B0-----:R-:W-:Y:S01]  /*0260*/  MOV R4, R18 ;  /* 0x0000001200047202 */ /* 0x001fe20000000f00 */
[----:B------:R-:W-:-:S07]  /*0270*/  IMAD.MOV.U32 R5, RZ, RZ, R19 ;  /* 0x000000ffff057224 */ /* 0x000fce00078e0013 */
        /* <DEDUP_REMOVED lines=25> */
[----:B------:R-:W0:Y:S01]  /*0410*/  S2UR UR5, SR_CgaCtaId ;  /* 0x00000000000579c3 */ /* 0x000e220000008800 */
[----:B------:R-:W-:Y:S01]  /*0420*/  DADD R4, R4, R18 ;  /* 0x0000000004047229 */ /* 0x000fe20000000012 */
[----:B------:R-:W-:-:S09]  /*0430*/  UMOV UR4, 0x400 ;  /* 0x0000040000047882 */ /* 0x000fd20000000000 */
[----:B------:R-:W1:Y:S01]  /*0440*/  F2I.F64.TRUNC R4, R4 ;  /* 0x0000000400047311 */ /* 0x000e62000030d100 */
[----:B0-----:R-:W-:-:S06]  /*0450*/  ULEA UR4, UR5, UR4, 0x18 ;  /* 0x0000000405047291 */ /* 0x001fcc000f8ec0ff */
[----:B------:R-:W-:-:S05]  /*0460*/  LEA.HI R3, R2, UR4, RZ, 0x1d ;  /* 0x0000000402037c11 */ /* 0x000fca000f8fe8ff */
[----:B-1----:R1:W-:Y:S02]  /*0470*/  STS [R3], R4 ;  /* 0x0000000403007388 */ /* 0x0023e40000000800 */
.L_x_5:
[----:B------:R-:W-:Y:S05]  /*0480*/  BSYNC.RECONVERGENT B6 ;  /* 0x0000000000067941 */ /* 0x000fea0003800200 */
.L_x_4:
[----:B------:R-:W-:Y:S01]  /*0490*/  USHF.R.U32.HI UR4, URZ, 0x5, UR38 ;  /* 0x00000005ff047899 */ /* 0x000fe20008011626 */
[----:B------:R-:W-:Y:S01]  /*04a0*/  BAR.SYNC.DEFER_BLOCKING 0x0 ;  /* 0x0000000000007b1d */ /* 0x000fe20000010000 */
[----:B0-----:R-:W-:Y:S02]  /*04b0*/  CS2R R18, SRZ ;  /* 0x0000000000127805 */ /* 0x001fe4000001ff00 */
[C---:B------:R-:W-:Y:S02]  /*04c0*/  ISETP.NE.AND P1, PT, R2.reuse, RZ, PT ;  /* 0x000000ff0200720c */ /* 0x040fe40003f25270 */
[----:B------:R-:W-:-:S13]  /*04d0*/  ISETP.GE.U32.AND P0, PT, R2, UR4, PT ;  /* 0x0000000402007c0c */ /* 0x000fda000bf06070 */
[----:B-1----:R-:W0:Y:S01]  /*04e0*/  @!P0 S2R R3, SR_CgaCtaId ;  /* 0x0000000000038919 */ /* 0x002e220000008800 */
[----:B------:R-:W-:-:S04]  /*04f0*/  @!P0 MOV R0, 0x400 ;  /* 0x0000040000008802 */ /* 0x000fc80000000f00 */
[----:B0-----:R-:W-:-:S04]  /*0500*/  @!P0 LEA R3, R3, R0, 0x18 ;  /* 0x0000000003038211 */ /* 0x001fc800078ec0ff */
[----:B------:R-:W-:-:S06]  /*0510*/  @!P0 LEA R16, R16, R3, 0x2 ;  /* 0x0000000310108211 */ /* 0x000fcc00078e10ff */
[----:B------:R-:W0:Y:S02]  /*0520*/  @!P0 LDS R16, [R16] ;  /* 0x0000000010108984 */ /* 0x000e240000000800 */
[----:B0-----:R0:W1:Y:S01]  /*0530*/  @!P0 I2F.F64 R18, R16 ;  /* 0x0000001000128312 */ /* 0x0010620000201c00 */
[----:B------:R-:W-:Y:S05]  /*0540*/  @P1 EXIT ;  /* 0x000000000000194d */ /* 0x000fea0003800000 */
[----:B-1----:R-:W-:Y:S01]  /*0550*/  IMAD.MOV.U32 R4, RZ, RZ, R18 ;  /* 0x000000ffff047224 */ /* 0x002fe200078e0012 */
[----:B------:R-:W-:Y:S01]  /*0560*/  MOV R20, 0x5a0 ;  /* 0x000005a000147802 */ /* 0x000fe20000000f00 */
[----:B------:R-:W-:Y:S01]  /*0570*/  IMAD.MOV.U32 R5, RZ, RZ, R19 ;  /* 0x000000ffff057224 */ /* 0x000fe200078e0013 */
[----:B------:R-:W-:-:S07]  /*0580*/  MOV R21, 0x0 ;  /* 0x0000000000157802 */ /* 0x000fce0000000f00 */
[----:B0-----:R-:W-:Y:S05]  /*0590*/  CALL.REL.NOINC `($_Z18deviceReduceKernelPiS_i$_Z11__shfl_downdji) ;  /* 0x0000000000987944 */ /* 0x001fea0003c00000 */
[----:B------:R-:W-:Y:S01]  /*05a0*/  DADD R2, R4, R18 ;  /* 0x0000000004027229 */ /* 0x000fe20000000012 */
[----:B------:R-:W-:Y:S02]  /*05b0*/  MOV R20, 0x620 ;  /* 0x0000062000147802 */ /* 0x000fe40000000f00 */
[----:B------:R-:W-:-:S07]  /*05c0*/  MOV R21, 0x0 ;  /* 0x0000000000157802 */ /* 0x000fce0000000f00 */
[----:B------:R-:W0:Y:S08]  /*05d0*/  F2I.F64.TRUNC R2, R2 ;  /* 0x0000000200027311 */ /* 0x000e30000030d100 */
[----:B0-----:R-:W0:Y:S02]  /*05e0*/  I2F.F64 R18, R2 ;  /* 0x0000000200127312 */ /* 0x001e240000201c00 */
[----:B0-----:R-:W-:-:S02]  /*05f0*/  IMAD.MOV.U32 R4, RZ, RZ, R18 ;  /* 0x000000ffff047224 */ /* 0x001fc400078e0012 */
[----:B------:R-:W-:-:S07]  /*0600*/  IMAD.MOV.U32 R5, RZ, RZ, R19 ;  /* 0x000000ffff057224 */ /* 0x000fce00078e0013 */
[----:B------:R-:W-:Y:S05]  /*0610*/  CALL.REL.NOINC `($_Z18deviceReduceKernelPiS_i$_Z11__shfl_downdji) ;  /* 0x0000000000787944 */ /* 0x000fea0003c00000 */
        /* <DEDUP_REMOVED lines=24> */
[----:B------:R-:W0:Y:S01]  /*07a0*/  LDC.64 R2, c[0x0][0x388] ;  /* 0x0000e200ff027b82 */ /* 0x000e220000000a00 */
[----:B------:R-:W-:-:S10]  /*07b0*/  DADD R4, R4, R18 ;  /* 0x0000000004047229 */ /* 0x000fd40000000012 */
[----:B------:R-:W1:Y:S01]  /*07c0*/  F2I.F64.TRUNC R5, R4 ;  /* 0x0000000400057311 */ /* 0x000e62000030d100 */
[----:B0-----:R-:W-:-:S05]  /*07d0*/  IMAD.WIDE.U32 R2, R17, 0x4, R2 ;  /* 0x0000000411027825 */ /* 0x001fca00078e0002 */
[----:B-1----:R-:W-:Y:S01]  /*07e0*/  STG.E desc[UR36][R2.64], R5 ;  /* 0x0000000502007986 */ /* 0x002fe2000c101924 */
[----:B------:R-:W-:Y:S05]  /*07f0*/  EXIT ;  /* 0x000000000000794d */ /* 0x000fea0003800000 */
        .type           $_Z18deviceReduceKernelPiS_i$_Z11__shfl_downdji,@function
        .size           $_Z18deviceReduceKernelPiS_i$_Z11__shfl_downdji,(.L_x_7 - $_Z18deviceReduceKernelPiS_i$_Z11__shfl_downdji)
$_Z18deviceReduceKernelPiS_i$_Z11__shfl_downdji:
[----:B------:R-:W-:-:S05]  /*0800*/  VIADD R1, R1, 0xfffffff0 ;  /* 0xfffffff001017836 */ /* 0x000fca0000000000 */
[----:B------:R-:W-:Y:S04]  /*0810*/  STL [R1+0xc], R21 ;  /* 0x00000c1501007387 */ /* 0x000fe80000100800 */
[----:B------:R-:W-:Y:S04]  /*0820*/  STL [R1+0x8], R20 ;  /* 0x0000081401007387 */ /* 0x000fe80000100800 */
[----:B------:R0:W-:Y:S04]  /*0830*/  STL [R1+0x4], R16 ;  /* 0x0000041001007387 */ /* 0x0001e80000100800 */
[----:B------:R1:W-:Y:S01]  /*0840*/  STL [R1], R2 ;  /* 0x0000000201007387 */ /* 0x0003e20000100800 */
[----:B0-----:R-:W-:-:S02]  /*0850*/  IMAD.MOV.U32 R16, RZ, RZ, R5 ;  /* 0x000000ffff107224 */ /* 0x001fc400078e0005 */
[----:B------:R-:W0:Y:S01]  /*0860*/  I2F.F64 R4, R4 ;  /* 0x0000000400047312 */ /* 0x000e220000201c00 */
[----:B------:R-:W-:Y:S02]  /*0870*/  MOV R20, 0x8a0 ;  /* 0x000008a000147802 */ /* 0x000fe40000000f00 */
[----:B-1----:R-:W-:-:S07]  /*0880*/  MOV R21, 0x0 ;  /* 0x0000000000157802 */ /* 0x002fce0000000f00 */
[----:B0-----:R-:W-:Y:S05]  /*0890*/  CALL.REL.NOINC `($_Z18deviceReduceKernelPiS_i$_Z11__shfl_downdji) ;  /* 0xfffffffc00d87944 */ /* 0x001fea0003c3ffff */
[----:B------:R-:W-:Y:S01]  /*08a0*/  IMAD.MOV.U32 R2, RZ, RZ, R4 ;  /* 0x000000ffff027224 */ /* 0x000fe200078e0004 */
[----:B------:R-:W0:Y:S01]  /*08b0*/  I2F.F64 R6, R16 ;  /* 0x0000001000067312 */ /* 0x000e220000201c00 */
[----:B------:R-:W-:Y:S01]  /*08c0*/  IMAD.MOV.U32 R3, RZ, RZ, R5 ;  /* 0x000000ffff037224 */ /* 0x000fe200078e0005 */
[----:B------:R-:W-:Y:S01]  /*08d0*/  MOV R20, 0x930 ;  /* 0x0000093000147802 */ /* 0x000fe20000000f00 */
[----:B------:R-:W-:-:S05]  /*08e0*/  IMAD.MOV.U32 R21, RZ, RZ, 0x0 ;  /* 0x00000000ff157424 */ /* 0x000fca00078e00ff */
[----:B------:R1:W2:Y:S01]  /*08f0*/  F2I.F64.TRUNC R2, R2 ;  /* 0x0000000200027311 */ /* 0x0002a2000030d100 */
[----:B0-----:R-:W-:Y:S01]  /*0900*/  MOV R4, R6 ;  /* 0x0000000600047202 */ /* 0x001fe20000000f00 */
[----:B------:R-:W-:-:S07]  /*0910*/  IMAD.MOV.U32 R5, RZ, RZ, R7 ;  /* 0x000000ffff057224 */ /* 0x000fce00078e0007 */
[----:B-12---:R-:W-:Y:S05]  /*0920*/  CALL.REL.NOINC `($_Z18deviceReduceKernelPiS_i$_Z11__shfl_downdji) ;  /* 0xfffffffc00b47944 */ /* 0x006fea0003c3ffff */
[----:B------:R-:W2:Y:S01]  /*0930*/  LDL R20, [R1+0x8] ;  /* 0x0000080001147983 */ /* 0x000ea20000100800 */
[----:B------:R0:W2:Y:S03]  /*0940*/  F2I.F64.TRUNC R5, R4 ;  /* 0x0000000400057311 */ /* 0x0000a6000030d100 */
[----:B------:R-:W2:Y:S04]  /*0950*/  LDL R21, [R1+0xc] ;  /* 0x00000c0001157983 */ /* 0x000ea80000100800 */
[----:B------:R-:W2:Y:S01]  /*0960*/  LDL R16, [R1+0x4] ;  /* 0x0000040001107983 */ /* 0x000ea20000100800 */
[----:B0-----:R-:W-:-:S03]  /*0970*/  MOV R4, R2 ;  /* 0x0000000200047202 */ /* 0x001fc60000000f00 */
[----:B------:R0:W2:Y:S02]  /*0980*/  LDL R2, [R1] ;  /* 0x0000000001027983 */ /* 0x0000a40000100800 */
[----:B0-----:R-:W-:Y:S01]  /*0990*/  VIADD R1, R1, 0x10 ;  /* 0x0000001001017836 */ /* 0x001fe20000000000 */
[----:B--2---:R-:W-:Y:S06]  /*09a0*/  RET.REL.NODEC R20 `(_Z18deviceReduceKernelPiS_i) ;  /* 0xfffffff414947950 */ /* 0x004fec0003c3ffff */
.L_x_6:
[----:B------:R-:W-:-:S00]  /*09b0*/  BRA `(.L_x_6) ;  /* 0xfffffffc00fc7947 */ /* 0x000fc0000383ffff */
[----:B------:R-:W-:-:S00]  /*09c0*/  NOP ;  /* 0x0000000000007918 */ /* 0x000fc00000000000 */
        /* <DEDUP_REMOVED lines=11> */
.L_x_7:


//--------------------- .nv.shared._Z18deviceReduceKernelPiS_i --------------------------
	.section	.nv.shared._Z18deviceReduceKernelPiS_i,"aw",@nobits
	.sectionflags	@""
	.align	4
.nv.shared._Z18deviceReduceKernelPiS_i:
	.zero		1152


//--------------------- .nv.shared.reserved.0     --------------------------
	.section	.nv.shared.reserved.0,"aw",@nobits
	.weak		__nv_reservedSMEM_offset_0_alias
	.size		__nv_reservedSMEM_offset_0_alias, 0, 64
	.other		__nv_reservedSMEM_offset_0_alias,@"STO_CUDA_RESERVED_SHARED STV_DEFAULT"
__nv_reservedSMEM_offset_0_alias:
	.zero		0
	.zero		64


//--------------------- .nv.constant0._Z18deviceReduceKernelPiS_i --------------------------
	.section	.nv.constant0._Z18deviceReduceKernelPiS_i,"a",@progbits
	.sectionflags	@""
	.align	4
.nv.constant0._Z18deviceReduceKernelPiS_i:
	.zero		916


//--------------------- SYMBOLS --------------------------

	.type		.nv.reservedSmem.offset0,@object
	.size		.nv.reservedSmem.offset0,0x4
	.type		.nv.reservedSmem.cap,@object
	.size		.nv.reservedSmem.cap,0x4
